	.headerflags	@"EF_CUDA_TEXMODE_UNIFIED EF_CUDA_64BIT_ADDRESS EF_CUDA_ACCELERATORS EF_CUDA_SM90 EF_CUDA_VIRTUAL_SM(EF_CUDA_SM90)"
	.elftype	@"ET_EXEC"


//--------------------- .nv.info                  --------------------------
	.section	.nv.info,"",@"SHT_CUDA_INFO"
	.align	4


	//----- nvinfo : EIATTR_REGCOUNT
	.align		4
        /*0000*/ 	.byte	0x04, 0x2f
        /*0002*/ 	.short	(.L_3 - .L_2)
	.align		4
.L_2:
        /*0004*/ 	.word	index@(triton_poi_fused__native_batch_norm_legit_no_training_leaky_relu_7)
        /*0008*/ 	.word	0x00000016


	//----- nvinfo : EIATTR_MIN_STACK_SIZE
	.align		4
.L_3:
        /*000c*/ 	.byte	0x04, 0x12
        /*000e*/ 	.short	(.L_5 - .L_4)
	.align		4
.L_4:
        /*0010*/ 	.word	index@(triton_poi_fused__native_batch_norm_legit_no_training_leaky_relu_7)
        /*0014*/ 	.word	0x00000000


	//----- nvinfo : EIATTR_FRAME_SIZE
	.align		4
.L_5:
        /*0018*/ 	.byte	0x04, 0x11
        /*001a*/ 	.short	(.L_7 - .L_6)
	.align		4
.L_6:
        /*001c*/ 	.word	index@(triton_poi_fused__native_batch_norm_legit_no_training_leaky_relu_7)
        /*0020*/ 	.word	0x00000000


	//----- nvinfo : EIATTR_MIN_STACK_SIZE
	.align		4
.L_7:
        /*0024*/ 	.byte	0x04, 0x12
        /*0026*/ 	.short	(.L_9 - .L_8)
	.align		4
.L_8:
        /*0028*/ 	.word	index@(triton_poi_fused__native_batch_norm_legit_no_training_leaky_relu_7)
        /*002c*/ 	.word	0x00000000
.L_9:


//--------------------- .nv.info.triton_poi_fused__native_batch_norm_legit_no_training_leaky_relu_7 --------------------------
	.section	.nv.info.triton_poi_fused__native_batch_norm_legit_no_training_leaky_relu_7,"",@"SHT_CUDA_INFO"
	.sectionflags	@""
	.align	4


	//----- nvinfo : EIATTR_CUDA_API_VERSION
	.align		4
        /*0000*/ 	.byte	0x04, 0x37
        /*0002*/ 	.short	(.L_11 - .L_10)
.L_10:
        /*0004*/ 	.word	0x0000007c


	//----- nvinfo : EIATTR_KPARAM_INFO
	.align		4
.L_11:
        /*0008*/ 	.byte	0x04, 0x17
        /*000a*/ 	.short	(.L_13 - .L_12)
.L_12:
        /*000c*/ 	.word	0x00000000
        /*0010*/ 	.short	0x0006
        /*0012*/ 	.short	0x0030
        /*0014*/ 	.byte	0x00, 0xf0, 0x11, 0x00


	//----- nvinfo : EIATTR_KPARAM_INFO
	.align		4
.L_13:
        /*0018*/ 	.byte	0x04, 0x17
        /*001a*/ 	.short	(.L_15 - .L_14)
.L_14:
        /*001c*/ 	.word	0x00000000
        /*0020*/ 	.short	0x0005
        /*0022*/ 	.short	0x0028
        /*0024*/ 	.byte	0x00, 0xf4, 0x21, 0x00


	//----- nvinfo : EIATTR_KPARAM_INFO
	.align		4
.L_15:
        /*0028*/ 	.byte	0x04, 0x17
        /*002a*/ 	.short	(.L_17 - .L_16)
.L_16:
        /*002c*/ 	.word	0x00000000
        /*0030*/ 	.short	0x0004
        /*0032*/ 	.short	0x0020
        /*0034*/ 	.byte	0x00, 0xf4, 0x21, 0x00


	//----- nvinfo : EIATTR_KPARAM_INFO
	.align		4
.L_17:
        /*0038*/ 	.byte	0x04, 0x17
        /*003a*/ 	.short	(.L_19 - .L_18)
.L_18:
        /*003c*/ 	.word	0x00000000
        /*0040*/ 	.short	0x0003
        /*0042*/ 	.short	0x0018
        /*0044*/ 	.byte	0x00, 0xf4, 0x21, 0x00


	//----- nvinfo : EIATTR_KPARAM_INFO
	.align		4
.L_19:
        /*0048*/ 	.byte	0x04, 0x17
        /*004a*/ 	.short	(.L_21 - .L_20)
.L_20:
        /*004c*/ 	.word	0x00000000
        /*0050*/ 	.short	0x0002
        /*0052*/ 	.short	0x0010
        /*0054*/ 	.byte	0x00, 0xf4, 0x21, 0x00


	//----- nvinfo : EIATTR_KPARAM_INFO
	.align		4
.L_21:
        /*0058*/ 	.byte	0x04, 0x17
        /*005a*/ 	.short	(.L_23 - .L_22)
.L_22:
        /*005c*/ 	.word	0x00000000
        /*0060*/ 	.short	0x0001
        /*0062*/ 	.short	0x0008
        /*0064*/ 	.byte	0x00, 0xf4, 0x21, 0x00


	//----- nvinfo : EIATTR_KPARAM_INFO
	.align		4
.L_23:
        /*0068*/ 	.byte	0x04, 0x17
        /*006a*/ 	.short	(.L_25 - .L_24)
.L_24:
        /*006c*/ 	.word	0x00000000
        /*0070*/ 	.short	0x0000
        /*0072*/ 	.short	0x0000
        /*0074*/ 	.byte	0x00, 0xf4, 0x21, 0x00


	//----- nvinfo : EIATTR_SPARSE_MMA_MASK
	.align		4
.L_25:
        /*0078*/ 	.byte	0x03, 0x50
        /*007a*/ 	.short	0x0000


	//----- nvinfo : EIATTR_MAXREG_COUNT
	.align		4
        /*007c*/ 	.byte	0x03, 0x1b
        /*007e*/ 	.short	0x00ff


	//----- nvinfo : EIATTR_EXIT_INSTR_OFFSETS
	.align		4
        /*0080*/ 	.byte	0x04, 0x1c
        /*0082*/ 	.short	(.L_27 - .L_26)


	//   ....[0]....
.L_26:
        /*0084*/ 	.word	0x00000420


	//   ....[1]....
        /*0088*/ 	.word	0x00000440


	//----- nvinfo : EIATTR_REQNTID
	.align		4
.L_27:
        /*008c*/ 	.byte	0x04, 0x10
        /*008e*/ 	.short	(.L_29 - .L_28)
.L_28:
        /*0090*/ 	.word	0x00000100
        /*0094*/ 	.word	0x00000001
        /*0098*/ 	.word	0x00000001


	//----- nvinfo : EIATTR_CBANK_PARAM_SIZE
	.align		4
.L_29:
        /*009c*/ 	.byte	0x03, 0x19
        /*009e*/ 	.short	0x0034


	//----- nvinfo : EIATTR_PARAM_CBANK
	.align		4
        /*00a0*/ 	.byte	0x04, 0x0a
        /*00a2*/ 	.short	(.L_31 - .L_30)
	.align		4
.L_30:
        /*00a4*/ 	.word	index@(.nv.constant0.triton_poi_fused__native_batch_norm_legit_no_training_leaky_relu_7)
        /*00a8*/ 	.short	0x0210
        /*00aa*/ 	.short	0x0034


	//----- nvinfo : EIATTR_SW_WAR
	.align		4
.L_31:
        /*00ac*/ 	.byte	0x04, 0x36
        /*00ae*/ 	.short	(.L_33 - .L_32)
.L_32:
        /*00b0*/ 	.word	0x00000008
.L_33:


//--------------------- .nv.callgraph             --------------------------
	.section	.nv.callgraph,"",@"SHT_CUDA_CALLGRAPH"
	.align	4
	.sectionentsize	8
	.align		4
        /*0000*/ 	.word	0x00000000
	.align		4
        /*0004*/ 	.word	0xffffffff
	.align		4
        /*0008*/ 	.word	0x00000000
	.align		4
        /*000c*/ 	.word	0xfffffffe
	.align		4
        /*0010*/ 	.word	0x00000000
	.align		4
        /*0014*/ 	.word	0xfffffffd
	.align		4
        /*0018*/ 	.word	0x00000000
	.align		4
        /*001c*/ 	.word	0xfffffffc


//--------------------- .nv.constant4             --------------------------
	.section	.nv.constant4,"a",@progbits
	.align	8
	.align		8
.nv.constant4:
        /*0000*/ 	.dword	_$_str
	.align		8
        /*0008*/ 	.dword	_$_str_$_2


//--------------------- .text.triton_poi_fused__native_batch_norm_legit_no_training_leaky_relu_7 --------------------------
	.section	.text.triton_poi_fused__native_batch_norm_legit_no_training_leaky_relu_7,"ax",@progbits
	.align	128
        .global         triton_poi_fused__native_batch_norm_legit_no_training_leaky_relu_7
        .type           triton_poi_fused__native_batch_norm_legit_no_training_leaky_relu_7,@function
        .size           triton_poi_fused__native_batch_norm_legit_no_training_leaky_relu_7,(.L_x_1 - triton_poi_fused__native_batch_norm_legit_no_training_leaky_relu_7)
        .other          triton_poi_fused__native_batch_norm_legit_no_training_leaky_relu_7,@"STO_CUDA_ENTRY STV_DEFAULT"
triton_poi_fused__native_batch_norm_legit_no_training_leaky_relu_7:
.text.triton_poi_fused__native_batch_norm_legit_no_training_leaky_relu_7:
[----:B------:R-:W0:Y:S01]  /*0000*/  LDC R1, c[0x0][0x28] ;  /* 0x00000a00ff017b82 */ /* 0x000e220000000800 */
[----:B------:R-:W1:Y:S07]  /*0010*/  S2R R0, SR_TID.X ;  /* 0x0000000000007919 */ /* 0x000e6e0000002100 */
[----:B------:R-:W2:Y:S01]  /*0020*/  LDC.64 R8, c[0x0][0x228] ;  /* 0x00008a00ff087b82 */ /* 0x000ea20000000a00 */
[----:B------:R-:W-:Y:S01]  /*0030*/  ULDC.64 UR4, c[0x0][0x208] ;  /* 0x0000820000047ab9 */ /* 0x000fe20000000a00 */
[----:B------:R-:W3:Y:S06]  /*0040*/  S2R R5, SR_CTAID.X ;  /* 0x0000000000057919 */ /* 0x000eec0000002500 */
[----:B------:R-:W4:Y:S08]  /*0050*/  LDC.64 R12, c[0x0][0x218] ;  /* 0x00008600ff0c7b82 */ /* 0x000f300000000a00 */
[----:B------:R-:W5:Y:S08]  /*0060*/  LDC.64 R14, c[0x0][0x220] ;  /* 0x00008800ff0e7b82 */ /* 0x000f700000000a00 */
[----:B------:R-:W5:Y:S01]  /*0070*/  LDC.64 R16, c[0x0][0x230] ;  /* 0x00008c00ff107b82 */ /* 0x000f620000000a00 */
[----:B-1----:R-:W-:-:S07]  /*0080*/  SHF.L.U32 R0, R0, 0x1, RZ ;  /* 0x0000000100007819 */ /* 0x002fce00000006ff */
[----:B------:R-:W1:Y:S01]  /*0090*/  LDC.64 R18, c[0x0][0x238] ;  /* 0x00008e00ff127b82 */ /* 0x000e620000000a00 */
[----:B---3--:R-:W-:Y:S02]  /*00a0*/  SHF.R.S32.HI R3, RZ, 0x16, R5 ;  /* 0x00000016ff037819 */ /* 0x008fe40000011405 */
[----:B------:R-:W-:Y:S02]  /*00b0*/  LOP3.LUT R0, R0, 0x1fe, RZ, 0xc0, !PT ;  /* 0x000001fe00007812 */ /* 0x000fe400078ec0ff */
[----:B------:R-:W-:Y:S02]  /*00c0*/  SGXT R3, R3, 0x1 ;  /* 0x000000010303781a */ /* 0x000fe40000000200 */
[----:B------:R-:W-:-:S04]  /*00d0*/  LEA R0, R5, R0, 0x9 ;  /* 0x0000000005007211 */ /* 0x000fc800078e48ff */
[----:B------:R-:W-:Y:S02]  /*00e0*/  LEA.HI R3, R3, R0, RZ, 0x6 ;  /* 0x0000000003037211 */ /* 0x000fe400078f30ff */
[----:B------:R-:W-:Y:S02]  /*00f0*/  ISETP.GE.AND P0, PT, R0, 0x34900, PT ;  /* 0x000349000000780c */ /* 0x000fe40003f06270 */
[----:B------:R-:W-:-:S04]  /*0100*/  LOP3.LUT R3, R3, 0xffffffc0, RZ, 0xc0, !PT ;  /* 0xffffffc003037812 */ /* 0x000fc800078ec0ff */
[----:B------:R-:W-:Y:S02]  /*0110*/  IADD3 R11, R0, -R3, RZ ;  /* 0x80000003000b7210 */ /* 0x000fe40007ffe0ff */
[----:B------:R-:W-:-:S03]  /*0120*/  CS2R R2, SRZ ;  /* 0x0000000000027805 */ /* 0x000fc6000001ff00 */
[----:B--2---:R-:W-:-:S05]  /*0130*/  IMAD.WIDE R8, R11, 0x4, R8 ;  /* 0x000000040b087825 */ /* 0x004fca00078e0208 */
[----:B------:R2:W3:Y:S01]  /*0140*/  @!P0 LDG.E.EL.64 R2, desc[UR4][R8.64] ;  /* 0x0000000408028981 */ /* 0x0004e2000c2e1b00 */
[----:B------:R-:W-:Y:S02]  /*0150*/  CS2R R4, SRZ ;  /* 0x0000000000047805 */ /* 0x000fe4000001ff00 */
[----:B------:R-:W-:Y:S01]  /*0160*/  CS2R R6, SRZ ;  /* 0x0000000000067805 */ /* 0x000fe2000001ff00 */
[----:B----4-:R-:W-:-:S04]  /*0170*/  IMAD.WIDE R12, R0, 0x4, R12 ;  /* 0x00000004000c7825 */ /* 0x010fc800078e020c */
[C---:B-----5:R-:W-:Y:S01]  /*0180*/  IMAD.WIDE R14, R11.reuse, 0x4, R14 ;  /* 0x000000040b0e7825 */ /* 0x060fe200078e020e */
[----:B------:R4:W5:Y:S04]  /*0190*/  @!P0 LDG.E.64 R4, desc[UR4][R12.64] ;  /* 0x000000040c048981 */ /* 0x000968000c1e1b00 */
[----:B------:R-:W5:Y:S01]  /*01a0*/  @!P0 LDG.E.EL.64 R6, desc[UR4][R14.64] ;  /* 0x000000040e068981 */ /* 0x000f62000c2e1b00 */
[----:B0-----:R-:W-:Y:S01]  /*01b0*/  IMAD.WIDE R16, R11, 0x4, R16 ;  /* 0x000000040b107825 */ /* 0x001fe200078e0210 */
[----:B--2---:R-:W-:-:S03]  /*01c0*/  CS2R R8, SRZ ;  /* 0x0000000000087805 */ /* 0x004fc6000001ff00 */
[----:B-1----:R-:W-:Y:S01]  /*01d0*/  IMAD.WIDE R18, R11, 0x4, R18 ;  /* 0x000000040b127825 */ /* 0x002fe200078e0212 */
[----:B------:R-:W-:-:S04]  /*01e0*/  CS2R R10, SRZ ;  /* 0x00000000000a7805 */ /* 0x000fc8000001ff00 */
[----:B------:R-:W2:Y:S04]  /*01f0*/  @!P0 LDG.E.EL.64 R8, desc[UR4][R18.64] ;  /* 0x0000000412088981 */ /* 0x000ea8000c2e1b00 */
[----:B------:R-:W2:Y:S01]  /*0200*/  @!P0 LDG.E.EL.64 R10, desc[UR4][R16.64] ;  /* 0x00000004100a8981 */ /* 0x000ea2000c2e1b00 */
[----:B---3--:R-:W-:Y:S01]  /*0210*/  FADD R2, R2, 9.9999997473787516356e-06 ;  /* 0x3727c5ac02027421 */ /* 0x008fe20000000000 */
[----:B------:R-:W-:-:S03]  /*0220*/  FADD R3, R3, 9.9999997473787516356e-06 ;  /* 0x3727c5ac03037421 */ /* 0x000fc60000000000 */
[----:B----4-:R-:W0:Y:S08]  /*0230*/  MUFU.SQRT R12, R2 ;  /* 0x00000002000c7308 */ /* 0x010e300000002000 */
[----:B------:R-:W1:Y:S01]  /*0240*/  MUFU.SQRT R13, R3 ;  /* 0x00000003000d7308 */ /* 0x000e620000002000 */
[C---:B0-----:R-:W-:Y:S02]  /*0250*/  FSETP.GT.AND P1, PT, R12.reuse, 8.50705917302346158658e+37, PT ;  /* 0x7e8000000c00780b */ /* 0x041fe40003f24000 */
[----:B------:R-:W-:-:S02]  /*0260*/  FSETP.GEU.AND P3, PT, R12, 1.175494350822287508e-38, PT ;  /* 0x008000000c00780b */ /* 0x000fc40003f6e000 */
[C---:B-1----:R-:W-:Y:S02]  /*0270*/  FSETP.GT.AND P2, PT, R13.reuse, 8.50705917302346158658e+37, PT ;  /* 0x7e8000000d00780b */ /* 0x042fe40003f44000 */
[----:B------:R-:W-:-:S07]  /*0280*/  FSETP.GEU.AND P4, PT, R13, 1.175494350822287508e-38, PT ;  /* 0x008000000d00780b */ /* 0x000fce0003f8e000 */
[----:B------:R-:W-:Y:S01]  /*0290*/  @P1 FMUL R12, R12, 0.25 ;  /* 0x3e8000000c0c1820 */ /* 0x000fe20000400000 */
[----:B------:R-:W-:-:S03]  /*02a0*/  HFMA2.MMA R2, -RZ, RZ, 1.625, 0 ;  /* 0x3e800000ff027435 */ /* 0x000fc600000001ff */
[----:B------:R-:W-:Y:S01]  /*02b0*/  @!P3 FMUL R12, R12, 16777216 ;  /* 0x4b8000000c0cb820 */ /* 0x000fe20000400000 */
[----:B------:R-:W-:-:S04]  /*02c0*/  @P2 FMUL R13, R13, 0.25 ;  /* 0x3e8000000d0d2820 */ /* 0x000fc80000400000 */
[----:B------:R-:W-:Y:S01]  /*02d0*/  @!P4 FMUL R13, R13, 16777216 ;  /* 0x4b8000000d0dc820 */ /* 0x000fe20000400000 */
[----:B------:R-:W0:Y:S01]  /*02e0*/  MUFU.RCP R12, R12 ;  /* 0x0000000c000c7308 */ /* 0x000e220000001000 */
[----:B------:R-:W-:-:S07]  /*02f0*/  FSEL R3, R2, 1, P1 ;  /* 0x3f80000002037808 */ /* 0x000fce0000800000 */
[----:B------:R-:W1:Y:S01]  /*0300*/  MUFU.RCP R13, R13 ;  /* 0x0000000d000d7308 */ /* 0x000e620000001000 */
[----:B------:R-:W-:Y:S01]  /*0310*/  FSEL R2, R2, 1, P2 ;  /* 0x3f80000002027808 */ /* 0x000fe20001000000 */
[----:B------:R-:W-:Y:S01]  /*0320*/  @!P3 FMUL R3, R3, 16777216 ;  /* 0x4b8000000303b820 */ /* 0x000fe20000400000 */
[----:B-----5:R-:W-:-:S03]  /*0330*/  FADD R5, -R7, R5 ;  /* 0x0000000507057221 */ /* 0x020fc60000000100 */
[----:B------:R-:W-:Y:S01]  /*0340*/  @!P4 FMUL R2, R2, 16777216 ;  /* 0x4b8000000202c820 */ /* 0x000fe20000400000 */
[----:B------:R-:W-:Y:S01]  /*0350*/  FADD R4, -R6, R4 ;  /* 0x0000000406047221 */ /* 0x000fe20000000100 */
[----:B0-----:R-:W-:Y:S02]  /*0360*/  FMUL R7, R12, R3 ;  /* 0x000000030c077220 */ /* 0x001fe40000400000 */
[----:B-1----:R-:W-:Y:S02]  /*0370*/  FMUL R6, R13, R2 ;  /* 0x000000020d067220 */ /* 0x002fe40000400000 */
[----:B------:R-:W0:Y:S01]  /*0380*/  LDC.64 R2, c[0x0][0x210] ;  /* 0x00008400ff027b82 */ /* 0x000e220000000a00 */
[----:B------:R-:W-:Y:S01]  /*0390*/  FMUL R7, R4, R7 ;  /* 0x0000000704077220 */ /* 0x000fe20000400000 */
[----:B------:R-:W-:-:S03]  /*03a0*/  FMUL R6, R5, R6 ;  /* 0x0000000605067220 */ /* 0x000fc60000400000 */
[----:B--2---:R-:W-:Y:S01]  /*03b0*/  FFMA R8, R7, R10, R8 ;  /* 0x0000000a07087223 */ /* 0x004fe20000000008 */
[----:B------:R-:W-:-:S04]  /*03c0*/  FFMA R9, R6, R11, R9 ;  /* 0x0000000b06097223 */ /* 0x000fc80000000009 */
[----:B------:R-:W-:Y:S02]  /*03d0*/  FSETP.GT.AND P1, PT, R8, RZ, PT ;  /* 0x000000ff0800720b */ /* 0x000fe40003f24000 */
[----:B------:R-:W-:-:S11]  /*03e0*/  FSETP.GT.AND P2, PT, R9, RZ, PT ;  /* 0x000000ff0900720b */ /* 0x000fd60003f44000 */
[----:B------:R-:W-:Y:S01]  /*03f0*/  @!P1 FMUL R8, R8, 0.0099999997764825820923 ;  /* 0x3c23d70a08089820 */ /* 0x000fe20000400000 */
[----:B0-----:R-:W-:-:S04]  /*0400*/  IMAD.WIDE R2, R0, 0x4, R2 ;  /* 0x0000000400027825 */ /* 0x001fc800078e0202 */
[----:B------:R-:W-:Y:S01]  /*0410*/  @!P2 FMUL R9, R9, 0.0099999997764825820923 ;  /* 0x3c23d70a0909a820 */ /* 0x000fe20000400000 */
[----:B------:R-:W-:Y:S06]  /*0420*/  @P0 EXIT ;  /* 0x000000000000094d */ /* 0x000fec0003800000 */
[----:B------:R-:W-:Y:S01]  /*0430*/  STG.E.64 desc[UR4][R2.64], R8 ;  /* 0x0000000802007986 */ /* 0x000fe2000c101b04 */
[----:B------:R-:W-:Y:S05]  /*0440*/  EXIT ;  /* 0x000000000000794d */ /* 0x000fea0003800000 */
.L_x_0:
[----:B------:R-:W-:-:S00]  /*0450*/  BRA `(.L_x_0) ;  /* 0xfffffffc00fc7947 */ /* 0x000fc0000383ffff */
[----:B------:R-:W-:-:S00]  /*0460*/  NOP ;  /* 0x0000000000007918 */ /* 0x000fc00000000000 */
        /* <DEDUP_REMOVED lines=9> */
.L_x_1:


//--------------------- .nv.global.init           --------------------------
	.section	.nv.global.init,"aw",@progbits
.nv.global.init:
	.type		_$_str,@object
	.size		_$_str,(_$_str_$_2 - _$_str)
_$_str:
        /*0000*/ 	.byte	0x5f, 0x5f, 0x43, 0x55, 0x44, 0x41, 0x5f, 0x46, 0x54, 0x5a, 0x00
	.type		_$_str_$_2,@object
	.size		_$_str_$_2,(.L_1 - _$_str_$_2)
_$_str_$_2:
        /*000b*/ 	.byte	0x5f, 0x5f, 0x43, 0x55, 0x44, 0x41, 0x5f, 0x50, 0x52, 0x45, 0x43, 0x5f, 0x53, 0x51, 0x52, 0x54
        /*001b*/ 	.byte	0x00
.L_1:


//--------------------- .nv.constant0.triton_poi_fused__native_batch_norm_legit_no_training_leaky_relu_7 --------------------------
	.section	.nv.constant0.triton_poi_fused__native_batch_norm_legit_no_training_leaky_relu_7,"a",@progbits
	.sectionflags	@""
	.align	4
.nv.constant0.triton_poi_fused__native_batch_norm_legit_no_training_leaky_relu_7:
	.zero		580
